//
// Generated by NVIDIA NVVM Compiler
//
// Compiler Build ID: CL-36424714
// Cuda compilation tools, release 13.0, V13.0.88
// Based on NVVM 20.0.0
//

.version 9.0
.target sm_100
.address_size 64

	// .globl	_Z3fftPfS_
// _ZZ25execute_8point_fft_sharedPfS_E1S has been demoted

.visible .entry _Z3fftPfS_(
	.param .u64 .ptr .align 1 _Z3fftPfS__param_0,
	.param .u64 .ptr .align 1 _Z3fftPfS__param_1
)
{
	.reg .b32 	%r<6>;
	.reg .b32 	%f<91>;
	.reg .b64 	%rd<8>;
	// demoted variable
	.shared .align 4 .b8 _ZZ25execute_8point_fft_sharedPfS_E1S[64];
	ld.param.u64 	%rd1, [_Z3fftPfS__param_0];
	ld.param.u64 	%rd2, [_Z3fftPfS__param_1];
	cvta.to.global.u64 	%rd3, %rd2;
	cvta.to.global.u64 	%rd4, %rd1;
	mov.u32 	%r1, %tid.x;
	shl.b32 	%r2, %r1, 4;
	mul.wide.u32 	%rd5, %r2, 4;
	add.s64 	%rd6, %rd4, %rd5;
	ld.global.f32 	%f1, [%rd6];
	shl.b32 	%r3, %r1, 6;
	mov.u32 	%r4, _ZZ25execute_8point_fft_sharedPfS_E1S;
	add.s32 	%r5, %r4, %r3;
	st.shared.f32 	[%r5], %f1;
	ld.global.f32 	%f2, [%rd6+4];
	st.shared.f32 	[%r5+4], %f2;
	ld.global.f32 	%f3, [%rd6+8];
	st.shared.f32 	[%r5+8], %f3;
	ld.global.f32 	%f4, [%rd6+12];
	st.shared.f32 	[%r5+12], %f4;
	ld.global.f32 	%f5, [%rd6+16];
	st.shared.f32 	[%r5+16], %f5;
	ld.global.f32 	%f6, [%rd6+20];
	st.shared.f32 	[%r5+20], %f6;
	ld.global.f32 	%f7, [%rd6+24];
	st.shared.f32 	[%r5+24], %f7;
	ld.global.f32 	%f8, [%rd6+28];
	st.shared.f32 	[%r5+28], %f8;
	ld.global.f32 	%f9, [%rd6+32];
	st.shared.f32 	[%r5+32], %f9;
	ld.global.f32 	%f10, [%rd6+36];
	st.shared.f32 	[%r5+36], %f10;
	ld.global.f32 	%f11, [%rd6+40];
	st.shared.f32 	[%r5+40], %f11;
	ld.global.f32 	%f12, [%rd6+44];
	st.shared.f32 	[%r5+44], %f12;
	ld.global.f32 	%f13, [%rd6+48];
	st.shared.f32 	[%r5+48], %f13;
	ld.global.f32 	%f14, [%rd6+52];
	st.shared.f32 	[%r5+52], %f14;
	ld.global.f32 	%f15, [%rd6+56];
	st.shared.f32 	[%r5+56], %f15;
	ld.global.f32 	%f16, [%rd6+60];
	st.shared.f32 	[%r5+60], %f16;
	ld.global.f32 	%f17, [%rd6+64];
	st.shared.f32 	[%r5+64], %f17;
	ld.shared.f32 	%f18, [_ZZ25execute_8point_fft_sharedPfS_E1S];
	ld.shared.f32 	%f19, [_ZZ25execute_8point_fft_sharedPfS_E1S+32];
	add.f32 	%f20, %f18, %f19;
	ld.shared.f32 	%f21, [_ZZ25execute_8point_fft_sharedPfS_E1S+4];
	ld.shared.f32 	%f22, [_ZZ25execute_8point_fft_sharedPfS_E1S+36];
	add.f32 	%f23, %f21, %f22;
	sub.f32 	%f24, %f18, %f19;
	sub.f32 	%f25, %f21, %f22;
	ld.shared.f32 	%f26, [_ZZ25execute_8point_fft_sharedPfS_E1S+8];
	ld.shared.f32 	%f27, [_ZZ25execute_8point_fft_sharedPfS_E1S+40];
	add.f32 	%f28, %f26, %f27;
	ld.shared.f32 	%f29, [_ZZ25execute_8point_fft_sharedPfS_E1S+12];
	ld.shared.f32 	%f30, [_ZZ25execute_8point_fft_sharedPfS_E1S+44];
	add.f32 	%f31, %f29, %f30;
	sub.f32 	%f32, %f26, %f27;
	sub.f32 	%f33, %f29, %f30;
	ld.shared.f32 	%f34, [_ZZ25execute_8point_fft_sharedPfS_E1S+16];
	ld.shared.f32 	%f35, [_ZZ25execute_8point_fft_sharedPfS_E1S+48];
	add.f32 	%f36, %f34, %f35;
	ld.shared.f32 	%f37, [_ZZ25execute_8point_fft_sharedPfS_E1S+20];
	ld.shared.f32 	%f38, [_ZZ25execute_8point_fft_sharedPfS_E1S+52];
	add.f32 	%f39, %f37, %f38;
	sub.f32 	%f40, %f37, %f38;
	sub.f32 	%f41, %f35, %f34;
	ld.shared.f32 	%f42, [_ZZ25execute_8point_fft_sharedPfS_E1S+24];
	ld.shared.f32 	%f43, [_ZZ25execute_8point_fft_sharedPfS_E1S+56];
	add.f32 	%f44, %f42, %f43;
	ld.shared.f32 	%f45, [_ZZ25execute_8point_fft_sharedPfS_E1S+28];
	ld.shared.f32 	%f46, [_ZZ25execute_8point_fft_sharedPfS_E1S+60];
	add.f32 	%f47, %f45, %f46;
	sub.f32 	%f48, %f42, %f43;
	sub.f32 	%f49, %f45, %f46;
	mul.f32 	%f50, %f32, 0f3F3504F3;
	mul.f32 	%f51, %f33, 0f3F3504F3;
	add.f32 	%f52, %f50, %f51;
	sub.f32 	%f53, %f51, %f50;
	mul.f32 	%f54, %f48, 0f3F3504F3;
	mul.f32 	%f55, %f49, 0f3F3504F3;
	sub.f32 	%f56, %f55, %f54;
	neg.f32 	%f57, %f55;
	sub.f32 	%f58, %f57, %f54;
	add.f32 	%f59, %f20, %f36;
	add.f32 	%f60, %f23, %f39;
	sub.f32 	%f61, %f20, %f36;
	sub.f32 	%f62, %f23, %f39;
	add.f32 	%f63, %f28, %f44;
	add.f32 	%f64, %f31, %f47;
	sub.f32 	%f65, %f31, %f47;
	sub.f32 	%f66, %f44, %f28;
	add.f32 	%f67, %f24, %f40;
	add.f32 	%f68, %f25, %f41;
	sub.f32 	%f69, %f24, %f40;
	sub.f32 	%f70, %f25, %f41;
	add.f32 	%f71, %f52, %f56;
	add.f32 	%f72, %f53, %f58;
	sub.f32 	%f73, %f53, %f58;
	sub.f32 	%f74, %f56, %f52;
	add.f32 	%f75, %f59, %f63;
	st.shared.f32 	[%r5], %f75;
	add.f32 	%f76, %f60, %f64;
	st.shared.f32 	[%r5+4], %f76;
	add.f32 	%f77, %f67, %f71;
	st.shared.f32 	[%r5+8], %f77;
	add.f32 	%f78, %f68, %f72;
	st.shared.f32 	[%r5+12], %f78;
	add.f32 	%f79, %f61, %f65;
	st.shared.f32 	[%r5+16], %f79;
	add.f32 	%f80, %f62, %f66;
	st.shared.f32 	[%r5+20], %f80;
	add.f32 	%f81, %f69, %f73;
	st.shared.f32 	[%r5+24], %f81;
	add.f32 	%f82, %f70, %f74;
	st.shared.f32 	[%r5+28], %f82;
	sub.f32 	%f83, %f59, %f63;
	st.shared.f32 	[%r5+32], %f83;
	sub.f32 	%f84, %f60, %f64;
	st.shared.f32 	[%r5+36], %f84;
	sub.f32 	%f85, %f67, %f71;
	st.shared.f32 	[%r5+40], %f85;
	sub.f32 	%f86, %f68, %f72;
	st.shared.f32 	[%r5+44], %f86;
	sub.f32 	%f87, %f61, %f65;
	st.shared.f32 	[%r5+48], %f87;
	sub.f32 	%f88, %f62, %f66;
	st.shared.f32 	[%r5+52], %f88;
	sub.f32 	%f89, %f69, %f73;
	st.shared.f32 	[%r5+56], %f89;
	sub.f32 	%f90, %f70, %f74;
	st.shared.f32 	[%r5+60], %f90;
	add.s64 	%rd7, %rd3, %rd5;
	st.global.f32 	[%rd7], %f75;
	st.global.f32 	[%rd7+4], %f76;
	st.global.f32 	[%rd7+8], %f77;
	st.global.f32 	[%rd7+12], %f78;
	st.global.f32 	[%rd7+16], %f79;
	st.global.f32 	[%rd7+20], %f80;
	st.global.f32 	[%rd7+24], %f81;
	st.global.f32 	[%rd7+28], %f82;
	st.global.f32 	[%rd7+32], %f83;
	st.global.f32 	[%rd7+36], %f84;
	st.global.f32 	[%rd7+40], %f85;
	st.global.f32 	[%rd7+44], %f86;
	st.global.f32 	[%rd7+48], %f87;
	st.global.f32 	[%rd7+52], %f88;
	st.global.f32 	[%rd7+56], %f89;
	st.global.f32 	[%rd7+60], %f90;
	st.global.f32 	[%rd7+64], %f17;
	ret;

}


// ===== COMPILED SASS (sm_100) =====

	.target	sm_100

	.elftype	@"ET_EXEC"


//--------------------- .note.nv.tkinfo           --------------------------
	.section	.note.nv.tkinfo,"",@"SHT_NOTE"
	.sectionflags	@"SHF_NOTE_NV_TKINFO"
	.tkinfo
        /*0018*/ 	.word	0x00000002
        /*0030*/ 	.string	""
        /*0030*/ 	.string	"ptxas"
        /*0030*/ 	.string	"Cuda compilation tools, release 13.0, V13.0.88"
        /*0030*/ 	.string	"Build cuda_13.0.r13.0/compiler.36424714_0"
        /*0030*/ 	.string	"-arch sm_100 -m 64 "



//--------------------- .note.nv.cuinfo           --------------------------
	.section	.note.nv.cuinfo,"",@"SHT_NOTE"
	.sectionflags	@"SHF_NOTE_NV_CUINFO"
        /*0018*/ 	.short	0x0002
        /*001a*/ 	.short	0x0064
        /*001c*/ 	.short	0x0082
	.zero		2


//--------------------- .nv.info                  --------------------------
	.section	.nv.info,"",@"SHT_CUDA_INFO"
	.align	4


	//----- nvinfo : EIATTR_REGCOUNT
	.align		4
        /*0000*/ 	.byte	0x04, 0x2f
        /*0002*/ 	.short	(.L_1 - .L_0)
	.align		4
.L_0:
        /*0004*/ 	.word	index@(_Z3fftPfS_)
        /*0008*/ 	.word	0x0000001c


	//----- nvinfo : EIATTR_FRAME_SIZE
	.align		4
.L_1:
        /*000c*/ 	.byte	0x04, 0x11
        /*000e*/ 	.short	(.L_3 - .L_2)
	.align		4
.L_2:
        /*0010*/ 	.word	index@(_Z3fftPfS_)
        /*0014*/ 	.word	0x00000000


	//----- nvinfo : EIATTR_MIN_STACK_SIZE
	.align		4
.L_3:
        /*0018*/ 	.byte	0x04, 0x12
        /*001a*/ 	.short	(.L_5 - .L_4)
	.align		4
.L_4:
        /*001c*/ 	.word	index@(_Z3fftPfS_)
        /*0020*/ 	.word	0x00000000
.L_5:


//--------------------- .nv.compat                --------------------------
	.section	.nv.compat,"",@"SHT_CUDA_COMPAT_INFO"
	.align	4
        /*0000*/ 	.byte	0x02, 0x09, 0x00, 0x00, 0x02, 0x02, 0x01, 0x00, 0x02, 0x05, 0x05, 0x00, 0x03, 0x07, 0x01, 0x01
        /*0010*/ 	.byte	0x02, 0x03, 0x00, 0x00, 0x02, 0x06, 0x01, 0x00, 0x04, 0x0b, 0x08, 0x00, 0x09, 0x00, 0x00, 0x00
        /*0020*/ 	.byte	0x00, 0x00, 0x00, 0x00


//--------------------- .nv.info._Z3fftPfS_       --------------------------
	.section	.nv.info._Z3fftPfS_,"",@"SHT_CUDA_INFO"
	.sectionflags	@""
	.align	4


	//----- nvinfo : EIATTR_CUDA_API_VERSION
	.align		4
        /*0000*/ 	.byte	0x04, 0x37
        /*0002*/ 	.short	(.L_7 - .L_6)
.L_6:
        /*0004*/ 	.word	0x00000082


	//----- nvinfo : EIATTR_KPARAM_INFO
	.align		4
.L_7:
        /*0008*/ 	.byte	0x04, 0x17
        /*000a*/ 	.short	(.L_9 - .L_8)
.L_8:
        /*000c*/ 	.word	0x00000000
        /*0010*/ 	.short	0x0001
        /*0012*/ 	.short	0x0008
        /*0014*/ 	.byte	0x00, 0xf5, 0x21, 0x00


	//----- nvinfo : EIATTR_KPARAM_INFO
	.align		4
.L_9:
        /*0018*/ 	.byte	0x04, 0x17
        /*001a*/ 	.short	(.L_11 - .L_10)
.L_10:
        /*001c*/ 	.word	0x00000000
        /*0020*/ 	.short	0x0000
        /*0022*/ 	.short	0x0000
        /*0024*/ 	.byte	0x00, 0xf5, 0x21, 0x00


	//----- nvinfo : EIATTR_SPARSE_MMA_MASK
	.align		4
.L_11:
        /*0028*/ 	.byte	0x03, 0x50
        /*002a*/ 	.short	0x0000


	//----- nvinfo : EIATTR_MAXREG_COUNT
	.align		4
        /*002c*/ 	.byte	0x03, 0x1b
        /*002e*/ 	.short	0x00ff


	//----- nvinfo : EIATTR_MERCURY_ISA_VERSION
	.align		4
        /*0030*/ 	.byte	0x03, 0x5f
        /*0032*/ 	.short	0x0101


	//----- nvinfo : EIATTR_VRC_CTA_INIT_COUNT
	.align		4
        /*0034*/ 	.byte	0x02, 0x4a
	.zero		1
	.zero		1


	//----- nvinfo : EIATTR_EXIT_INSTR_OFFSETS
	.align		4
        /*0038*/ 	.byte	0x04, 0x1c
        /*003a*/ 	.short	(.L_13 - .L_12)


	//   ....[0]....
.L_12:
        /*003c*/ 	.word	0x00000710


	//----- nvinfo : EIATTR_CBANK_PARAM_SIZE
	.align		4
.L_13:
        /*0040*/ 	.byte	0x03, 0x19
        /*0042*/ 	.short	0x0010


	//----- nvinfo : EIATTR_PARAM_CBANK
	.align		4
        /*0044*/ 	.byte	0x04, 0x0a
        /*0046*/ 	.short	(.L_15 - .L_14)
	.align		4
.L_14:
        /*0048*/ 	.word	index@(.nv.constant0._Z3fftPfS_)
        /*004c*/ 	.short	0x0380
        /*004e*/ 	.short	0x0010


	//----- nvinfo : EIATTR_SW_WAR
	.align		4
.L_15:
        /*0050*/ 	.byte	0x04, 0x36
        /*0052*/ 	.short	(.L_17 - .L_16)
.L_16:
        /*0054*/ 	.word	0x00000008
.L_17:


//--------------------- .nv.callgraph             --------------------------
	.section	.nv.callgraph,"",@"SHT_CUDA_CALLGRAPH"
	.align	4
	.sectionentsize	8
	.align		4
        /*0000*/ 	.word	0x00000000
	.align		4
        /*0004*/ 	.word	0xffffffff
	.align		4
        /*0008*/ 	.word	0x00000000
	.align		4
        /*000c*/ 	.word	0xfffffffe
	.align		4
        /*0010*/ 	.word	0x00000000
	.align		4
        /*0014*/ 	.word	0xfffffffd
	.align		4
        /*0018*/ 	.word	0x00000000
	.align		4
        /*001c*/ 	.word	0xfffffffc


//--------------------- .text._Z3fftPfS_          --------------------------
	.section	.text._Z3fftPfS_,"ax",@progbits
	.align	128
        .global         _Z3fftPfS_
        .type           _Z3fftPfS_,@function
        .size           _Z3fftPfS_,(.L_x_1 - _Z3fftPfS_)
        .other          _Z3fftPfS_,@"STO_CUDA_ENTRY STV_DEFAULT"
_Z3fftPfS_:
.text._Z3fftPfS_:
[----:B------:R-:W-:Y:S01]  /*0000*/  LDC R1, c[0x0][0x37c] ;  /* 0x0000df00ff017b82 */ /* 0x000fe20000000800 */
[----:B------:R-:W0:Y:S07]  /*0010*/  S2R R0, SR_TID.X ;  /* 0x0000000000007919 */ /* 0x000e2e0000002100 */
[----:B------:R-:W1:Y:S01]  /*0020*/  LDC.64 R20, c[0x0][0x380] ;  /* 0x0000e000ff147b82 */ /* 0x000e620000000a00 */
[----:B------:R-:W2:Y:S01]  /*0030*/  LDCU.64 UR6, c[0x0][0x358] ;  /* 0x00006b00ff0677ac */ /* 0x000ea20008000a00 */
[----:B0-----:R-:W-:-:S05]  /*0040*/  SHF.L.U32 R3, R0, 0x4, RZ ;  /* 0x0000000400037819 */ /* 0x001fca00000006ff */
[----:B-1----:R-:W-:-:S05]  /*0050*/  IMAD.WIDE.U32 R20, R3, 0x4, R20 ;  /* 0x0000000403147825 */ /* 0x002fca00078e0014 */
[----:B--2---:R-:W2:Y:S04]  /*0060*/  LDG.E R4, desc[UR6][R20.64] ;  /* 0x0000000614047981 */ /* 0x004ea8000c1e1900 */
[----:B------:R-:W2:Y:S04]  /*0070*/  LDG.E R5, desc[UR6][R20.64+0x4] ;  /* 0x0000040614057981 */ /* 0x000ea8000c1e1900 */
[----:B------:R-:W2:Y:S04]  /*0080*/  LDG.E R6, desc[UR6][R20.64+0x8] ;  /* 0x0000080614067981 */ /* 0x000ea8000c1e1900 */
[----:B------:R-:W2:Y:S04]  /*0090*/  LDG.E R7, desc[UR6][R20.64+0xc] ;  /* 0x00000c0614077981 */ /* 0x000ea8000c1e1900 */
[----:B------:R-:W3:Y:S04]  /*00a0*/  LDG.E R8, desc[UR6][R20.64+0x10] ;  /* 0x0000100614087981 */ /* 0x000ee8000c1e1900 */
[----:B------:R-:W3:Y:S04]  /*00b0*/  LDG.E R9, desc[UR6][R20.64+0x14] ;  /* 0x0000140614097981 */ /* 0x000ee8000c1e1900 */
[----:B------:R-:W3:Y:S04]  /*00c0*/  LDG.E R10, desc[UR6][R20.64+0x18] ;  /* 0x00001806140a7981 */ /* 0x000ee8000c1e1900 */
[----:B------:R-:W3:Y:S04]  /*00d0*/  LDG.E R11, desc[UR6][R20.64+0x1c] ;  /* 0x00001c06140b7981 */ /* 0x000ee8000c1e1900 */
[----:B------:R-:W4:Y:S04]  /*00e0*/  LDG.E R12, desc[UR6][R20.64+0x20] ;  /* 0x00002006140c7981 */ /* 0x000f28000c1e1900 */
[----:B------:R-:W4:Y:S04]  /*00f0*/  LDG.E R13, desc[UR6][R20.64+0x24] ;  /* 0x00002406140d7981 */ /* 0x000f28000c1e1900 */
[----:B------:R-:W4:Y:S04]  /*0100*/  LDG.E R14, desc[UR6][R20.64+0x28] ;  /* 0x00002806140e7981 */ /* 0x000f28000c1e1900 */
[----:B------:R-:W4:Y:S04]  /*0110*/  LDG.E R15, desc[UR6][R20.64+0x2c] ;  /* 0x00002c06140f7981 */ /* 0x000f28000c1e1900 */
[----:B------:R-:W5:Y:S04]  /*0120*/  LDG.E R16, desc[UR6][R20.64+0x30] ;  /* 0x0000300614107981 */ /* 0x000f68000c1e1900 */
[----:B------:R-:W5:Y:S04]  /*0130*/  LDG.E R17, desc[UR6][R20.64+0x34] ;  /* 0x0000340614117981 */ /* 0x000f68000c1e1900 */
[----:B------:R-:W5:Y:S04]  /*0140*/  LDG.E R18, desc[UR6][R20.64+0x38] ;  /* 0x0000380614127981 */ /* 0x000f68000c1e1900 */
[----:B------:R-:W5:Y:S04]  /*0150*/  LDG.E R19, desc[UR6][R20.64+0x3c] ;  /* 0x00003c0614137981 */ /* 0x000f68000c1e1900 */
[----:B------:R-:W5:Y:S01]  /*0160*/  LDG.E R2, desc[UR6][R20.64+0x40] ;  /* 0x0000400614027981 */ /* 0x000f62000c1e1900 */
[----:B------:R-:W0:Y:S01]  /*0170*/  S2UR UR5, SR_CgaCtaId ;  /* 0x00000000000579c3 */ /* 0x000e220000008800 */
[----:B------:R-:W-:-:S02]  /*0180*/  UMOV UR4, 0x400 ;  /* 0x0000040000047882 */ /* 0x000fc40000000000 */
[----:B0-----:R-:W-:-:S06]  /*0190*/  ULEA UR4, UR5, UR4, 0x18 ;  /* 0x0000000405047291 */ /* 0x001fcc000f8ec0ff */
[----:B------:R-:W-:-:S05]  /*01a0*/  LEA R0, R0, UR4, 0x6 ;  /* 0x0000000400007c11 */ /* 0x000fca000f8e30ff */
[----:B--2---:R-:W-:Y:S04]  /*01b0*/  STS.128 [R0], R4 ;  /* 0x0000000400007388 */ /* 0x004fe80000000c00 */
[----:B---3--:R-:W-:Y:S04]  /*01c0*/  STS.128 [R0+0x10], R8 ;  /* 0x0000100800007388 */ /* 0x008fe80000000c00 */
[----:B----4-:R-:W-:Y:S04]  /*01d0*/  STS.128 [R0+0x20], R12 ;  /* 0x0000200c00007388 */ /* 0x010fe80000000c00 */
[----:B-----5:R-:W-:Y:S04]  /*01e0*/  STS.128 [R0+0x30], R16 ;  /* 0x0000301000007388 */ /* 0x020fe80000000c00 */
[----:B------:R-:W-:Y:S04]  /*01f0*/  STS [R0+0x40], R2 ;  /* 0x0000400200007388 */ /* 0x000fe80000000800 */
[----:B------:R-:W-:Y:S04]  /*0200*/  LDS.128 R4, [UR4] ;  /* 0x00000004ff047984 */ /* 0x000fe80008000c00 */
[----:B------:R-:W0:Y:S04]  /*0210*/  LDS.128 R8, [UR4+0x20] ;  /* 0x00002004ff087984 */ /* 0x000e280008000c00 */
[----:B------:R-:W-:Y:S04]  /*0220*/  LDS.128 R12, [UR4+0x10] ;  /* 0x00001004ff0c7984 */ /* 0x000fe80008000c00 */
[----:B------:R-:W1:Y:S01]  /*0230*/  LDS.128 R16, [UR4+0x30] ;  /* 0x00003004ff107984 */ /* 0x000e620008000c00 */
[----:B0-----:R-:W-:Y:S01]  /*0240*/  FADD R22, R7, -R11 ;  /* 0x8000000b07167221 */ /* 0x001fe20000000000 */
[C-C-:B------:R-:W-:Y:S01]  /*0250*/  FADD R21, R4.reuse, R8.reuse ;  /* 0x0000000804157221 */ /* 0x140fe20000000000 */
[----:B------:R-:W-:Y:S01]  /*0260*/  FADD R20, R4, -R8 ;  /* 0x8000000804147221 */ /* 0x000fe20000000000 */
[--C-:B------:R-:W-:Y:S01]  /*0270*/  FADD R4, R6, -R10.reuse ;  /* 0x8000000a06047221 */ /* 0x100fe20000000000 */
[----:B------:R-:W-:Y:S01]  /*0280*/  FMUL R23, R22, 0.70710676908493041992 ;  /* 0x3f3504f316177820 */ /* 0x000fe20000400000 */
[C-C-:B------:R-:W-:Y:S01]  /*0290*/  FADD R8, R5.reuse, R9.reuse ;  /* 0x0000000905087221 */ /* 0x140fe20000000000 */
[----:B------:R-:W-:Y:S01]  /*02a0*/  FADD R5, R5, -R9 ;  /* 0x8000000905057221 */ /* 0x000fe20000000000 */
[----:B------:R-:W-:Y:S01]  /*02b0*/  FADD R6, R6, R10 ;  /* 0x0000000a06067221 */ /* 0x000fe20000000000 */
[C-C-:B------:R-:W-:Y:S01]  /*02c0*/  FFMA R22, R4.reuse, 0.70710676908493041992, R23.reuse ;  /* 0x3f3504f304167823 */ /* 0x140fe20000000017 */
[----:B------:R-:W-:Y:S01]  /*02d0*/  FFMA R4, R4, -0.70710676908493041992, R23 ;  /* 0xbf3504f304047823 */ /* 0x000fe20000000017 */
[----:B-1----:R-:W-:Y:S01]  /*02e0*/  FADD R9, R13, R17 ;  /* 0x000000110d097221 */ /* 0x002fe20000000000 */
[C-C-:B------:R-:W-:Y:S01]  /*02f0*/  FADD R23, R14.reuse, R18.reuse ;  /* 0x000000120e177221 */ /* 0x140fe20000000000 */
[----:B------:R-:W-:Y:S01]  /*0300*/  FADD R18, R14, -R18 ;  /* 0x800000120e127221 */ /* 0x000fe20000000000 */
[----:B------:R-:W-:Y:S01]  /*0310*/  FADD R7, R7, R11 ;  /* 0x0000000b07077221 */ /* 0x000fe20000000000 */
[--C-:B------:R-:W-:Y:S01]  /*0320*/  FADD R10, R12, R16.reuse ;  /* 0x000000100c0a7221 */ /* 0x100fe20000000000 */
[----:B------:R-:W-:Y:S01]  /*0330*/  FADD R14, R15, R19 ;  /* 0x000000130f0e7221 */ /* 0x000fe20000000000 */
[----:B------:R-:W-:Y:S01]  /*0340*/  FADD R11, R13, -R17 ;  /* 0x800000110d0b7221 */ /* 0x000fe20000000000 */
[C-C-:B------:R-:W-:Y:S01]  /*0350*/  FADD R13, R8.reuse, R9.reuse ;  /* 0x00000009080d7221 */ /* 0x140fe20000000000 */
[----:B------:R-:W-:Y:S01]  /*0360*/  FADD R17, R8, -R9 ;  /* 0x8000000908117221 */ /* 0x000fe20000000000 */
[----:B------:R-:W-:Y:S01]  /*0370*/  FADD R16, -R12, R16 ;  /* 0x000000100c107221 */ /* 0x000fe20000000100 */
[C-C-:B------:R-:W-:Y:S01]  /*0380*/  FADD R9, R6.reuse, R23.reuse ;  /* 0x0000001706097221 */ /* 0x140fe20000000000 */
[----:B------:R-:W-:Y:S01]  /*0390*/  FADD R8, -R6, R23 ;  /* 0x0000001706087221 */ /* 0x000fe20000000100 */
[----:B------:R-:W-:Y:S01]  /*03a0*/  FADD R12, R21, R10 ;  /* 0x0000000a150c7221 */ /* 0x000fe20000000000 */
[C-C-:B------:R-:W-:Y:S01]  /*03b0*/  FADD R6, R7.reuse, R14.reuse ;  /* 0x0000000e07067221 */ /* 0x140fe20000000000 */
[----:B------:R-:W-:Y:S01]  /*03c0*/  FADD R23, R7, -R14 ;  /* 0x8000000e07177221 */ /* 0x000fe20000000000 */
[----:B------:R-:W-:Y:S01]  /*03d0*/  FMUL R24, R18, 0.70710676908493041992 ;  /* 0x3f3504f312187820 */ /* 0x000fe20000400000 */
[----:B------:R-:W-:Y:S01]  /*03e0*/  FADD R10, R21, -R10 ;  /* 0x8000000a150a7221 */ /* 0x000fe20000000000 */
[C-C-:B------:R-:W-:Y:S01]  /*03f0*/  FADD R14, R20.reuse, R11.reuse ;  /* 0x0000000b140e7221 */ /* 0x140fe20000000000 */
[----:B------:R-:W-:Y:S01]  /*0400*/  FADD R18, R20, -R11 ;  /* 0x8000000b14127221 */ /* 0x000fe20000000000 */
[----:B------:R-:W-:Y:S01]  /*0410*/  FADD R15, R15, -R19 ;  /* 0x800000130f0f7221 */ /* 0x000fe20000000000 */
[----:B------:R-:W0:Y:S01]  /*0420*/  LDC.64 R20, c[0x0][0x388] ;  /* 0x0000e200ff147b82 */ /* 0x000e220000000a00 */
[----:B------:R-:W-:-:S02]  /*0430*/  FADD R19, R5, -R16 ;  /* 0x8000001005137221 */ /* 0x000fc40000000000 */
[C-C-:B------:R-:W-:Y:S01]  /*0440*/  FFMA R11, R15.reuse, 0.70710676908493041992, -R24.reuse ;  /* 0x3f3504f30f0b7823 */ /* 0x140fe20000000818 */
[----:B------:R-:W-:Y:S01]  /*0450*/  FFMA R25, R15, -0.70710676908493041992, -R24 ;  /* 0xbf3504f30f197823 */ /* 0x000fe20000000818 */
[----:B------:R-:W-:Y:S01]  /*0460*/  FADD R15, R5, R16 ;  /* 0x00000010050f7221 */ /* 0x000fe20000000000 */
[C-C-:B------:R-:W-:Y:S01]  /*0470*/  FADD R5, R17.reuse, R8.reuse ;  /* 0x0000000811057221 */ /* 0x140fe20000000000 */
[C-C-:B------:R-:W-:Y:S01]  /*0480*/  FADD R7, R22.reuse, R11.reuse ;  /* 0x0000000b16077221 */ /* 0x140fe20000000000 */
[----:B------:R-:W-:Y:S01]  /*0490*/  FADD R22, -R22, R11 ;  /* 0x0000000b16167221 */ /* 0x000fe20000000100 */
[----:B------:R-:W-:Y:S01]  /*04a0*/  FADD R17, R17, -R8 ;  /* 0x8000000811117221 */ /* 0x000fe20000000000 */
[----:B------:R-:W-:Y:S01]  /*04b0*/  FADD R11, R4, -R25 ;  /* 0x80000019040b7221 */ /* 0x000fe20000000000 */
[C-C-:B------:R-:W-:Y:S01]  /*04c0*/  FADD R8, R12.reuse, R9.reuse ;  /* 0x000000090c087221 */ /* 0x140fe20000000000 */
[----:B------:R-:W-:Y:S01]  /*04d0*/  FADD R12, R12, -R9 ;  /* 0x800000090c0c7221 */ /* 0x000fe20000000000 */
[----:B------:R-:W-:Y:S01]  /*04e0*/  FADD R24, R4, R25 ;  /* 0x0000001904187221 */ /* 0x000fe20000000000 */
[C-C-:B------:R-:W-:Y:S01]  /*04f0*/  FADD R9, R13.reuse, R6.reuse ;  /* 0x000000060d097221 */ /* 0x140fe20000000000 */
[C-C-:B------:R-:W-:Y:S01]  /*0500*/  FADD R4, R10.reuse, R23.reuse ;  /* 0x000000170a047221 */ /* 0x140fe20000000000 */
[----:B------:R-:W-:Y:S01]  /*0510*/  FADD R16, R10, -R23 ;  /* 0x800000170a107221 */ /* 0x000fe20000000000 */
[----:B------:R-:W-:Y:S01]  /*0520*/  FADD R13, R13, -R6 ;  /* 0x800000060d0d7221 */ /* 0x000fe20000000000 */
[----:B------:R-:W-:Y:S01]  /*0530*/  FADD R6, R18, R11 ;  /* 0x0000000b12067221 */ /* 0x000fe20000000000 */
[----:B------:R-:W-:Y:S01]  /*0540*/  FADD R10, R14, R7 ;  /* 0x000000070e0a7221 */ /* 0x000fe20000000000 */
[----:B------:R-:W-:Y:S01]  /*0550*/  FADD R18, R18, -R11 ;  /* 0x8000000b12127221 */ /* 0x000fe20000000000 */
[----:B------:R-:W-:Y:S01]  /*0560*/  FADD R14, R14, -R7 ;  /* 0x800000070e0e7221 */ /* 0x000fe20000000000 */
[----:B------:R-:W-:Y:S01]  /*0570*/  FADD R7, R19, R22 ;  /* 0x0000001613077221 */ /* 0x000fe20000000000 */
[C-C-:B------:R-:W-:Y:S01]  /*0580*/  FADD R11, R15.reuse, R24.reuse ;  /* 0x000000180f0b7221 */ /* 0x140fe20000000000 */
[----:B------:R-:W-:Y:S01]  /*0590*/  FADD R15, R15, -R24 ;  /* 0x800000180f0f7221 */ /* 0x000fe20000000000 */
[----:B------:R-:W-:Y:S01]  /*05a0*/  FADD R19, R19, -R22 ;  /* 0x8000001613137221 */ /* 0x000fe20000000000 */
[----:B0-----:R-:W-:Y:S01]  /*05b0*/  IMAD.WIDE.U32 R20, R3, 0x4, R20 ;  /* 0x0000000403147825 */ /* 0x001fe200078e0014 */
[----:B------:R-:W-:Y:S04]  /*05c0*/  STS.128 [R0+0x10], R4 ;  /* 0x0000100400007388 */ /* 0x000fe80000000c00 */
[----:B------:R-:W-:Y:S04]  /*05d0*/  STS.128 [R0], R8 ;  /* 0x0000000800007388 */ /* 0x000fe80000000c00 */
[----:B------:R-:W-:Y:S04]  /*05e0*/  STS.128 [R0+0x20], R12 ;  /* 0x0000200c00007388 */ /* 0x000fe80000000c00 */
[----:B------:R-:W-:Y:S04]  /*05f0*/  STS.128 [R0+0x30], R16 ;  /* 0x0000301000007388 */ /* 0x000fe80000000c00 */
[----:B------:R-:W-:Y:S04]  /*0600*/  STG.E desc[UR6][R20.64+0x40], R2 ;  /* 0x0000400214007986 */ /* 0x000fe8000c101906 */
        /* <DEDUP_REMOVED lines=15> */
[----:B------:R-:W-:Y:S01]  /*0700*/  STG.E desc[UR6][R20.64+0x3c], R19 ;  /* 0x00003c1314007986 */ /* 0x000fe2000c101906 */
[----:B------:R-:W-:Y:S05]  /*0710*/  EXIT ;  /* 0x000000000000794d */ /* 0x000fea0003800000 */
.L_x_0:
[----:B------:R-:W-:-:S00]  /*0720*/  BRA `(.L_x_0) ;  /* 0xfffffffc00fc7947 */ /* 0x000fc0000383ffff */
[----:B------:R-:W-:-:S00]  /*0730*/  NOP ;  /* 0x0000000000007918 */ /* 0x000fc00000000000 */
        /* <DEDUP_REMOVED lines=12> */
.L_x_1:


//--------------------- .nv.shared._Z3fftPfS_     --------------------------
	.section	.nv.shared._Z3fftPfS_,"aw",@nobits
	.sectionflags	@""
	.align	4
.nv.shared._Z3fftPfS_:
	.zero		1088


//--------------------- .nv.shared.reserved.0     --------------------------
	.section	.nv.shared.reserved.0,"aw",@nobits
	.weak		__nv_reservedSMEM_offset_0_alias
	.size		__nv_reservedSMEM_offset_0_alias, 0, 64
	.other		__nv_reservedSMEM_offset_0_alias,@"STO_CUDA_RESERVED_SHARED STV_DEFAULT"
__nv_reservedSMEM_offset_0_alias:
	.zero		0
	.zero		64


//--------------------- .nv.constant0._Z3fftPfS_  --------------------------
	.section	.nv.constant0._Z3fftPfS_,"a",@progbits
	.sectionflags	@""
	.align	4
.nv.constant0._Z3fftPfS_:
	.zero		912


//--------------------- SYMBOLS --------------------------

	.type		.nv.reservedSmem.offset0,@object
	.size		.nv.reservedSmem.offset0,0x4
	.type		.nv.reservedSmem.cap,@object
	.size		.nv.reservedSmem.cap,0x4
